//
// Generated by NVIDIA NVVM Compiler
//
// Compiler Build ID: CL-36424714
// Cuda compilation tools, release 13.0, V13.0.88
// Based on NVVM 20.0.0
//

.version 9.0
.target sm_100
.address_size 64

	// .globl	_Z11tiledMatMulPfS_S_iii
// _ZZ11tiledMatMulPfS_S_iiiE5tileA has been demoted
// _ZZ11tiledMatMulPfS_S_iiiE5tileB has been demoted

.visible .entry _Z11tiledMatMulPfS_S_iii(
	.param .u64 .ptr .align 1 _Z11tiledMatMulPfS_S_iii_param_0,
	.param .u64 .ptr .align 1 _Z11tiledMatMulPfS_S_iii_param_1,
	.param .u64 .ptr .align 1 _Z11tiledMatMulPfS_S_iii_param_2,
	.param .u32 _Z11tiledMatMulPfS_S_iii_param_3,
	.param .u32 _Z11tiledMatMulPfS_S_iii_param_4,
	.param .u32 _Z11tiledMatMulPfS_S_iii_param_5
)
{
	.reg .pred 	%p<30>;
	.reg .b32 	%r<54>;
	.reg .b32 	%f<231>;
	.reg .b64 	%rd<23>;
	// demoted variable
	.shared .align 4 .b8 _ZZ11tiledMatMulPfS_S_iiiE5tileA[1024];
	// demoted variable
	.shared .align 4 .b8 _ZZ11tiledMatMulPfS_S_iiiE5tileB[1024];
	ld.param.u64 	%rd7, [_Z11tiledMatMulPfS_S_iii_param_0];
	ld.param.u64 	%rd8, [_Z11tiledMatMulPfS_S_iii_param_1];
	ld.param.u64 	%rd9, [_Z11tiledMatMulPfS_S_iii_param_2];
	ld.param.u32 	%r28, [_Z11tiledMatMulPfS_S_iii_param_3];
	ld.param.u32 	%r29, [_Z11tiledMatMulPfS_S_iii_param_4];
	ld.param.u32 	%r30, [_Z11tiledMatMulPfS_S_iii_param_5];
	cvta.to.global.u64 	%rd1, %rd8;
	cvta.to.global.u64 	%rd2, %rd9;
	mov.u32 	%r48, %tid.x;
	mov.u32 	%r50, %tid.y;
	mov.u32 	%r31, %ctaid.x;
	shl.b32 	%r3, %r31, 6;
	add.s32 	%r4, %r3, %r48;
	mov.u32 	%r32, %ctaid.y;
	shl.b32 	%r33, %r32, 4;
	add.s32 	%r5, %r33, %r50;
	setp.lt.s32 	%p1, %r29, 1;
	mov.f32 	%f222, 0f00000000;
	mov.f32 	%f223, %f222;
	mov.f32 	%f224, %f222;
	mov.f32 	%f225, %f222;
	@%p1 bra 	$L__BB0_13;
	add.s32 	%r34, %r29, 15;
	shr.u32 	%r35, %r34, 4;
	shl.b32 	%r36, %r50, 6;
	mov.u32 	%r37, _ZZ11tiledMatMulPfS_S_iiiE5tileA;
	add.s32 	%r6, %r37, %r36;
	shl.b32 	%r38, %r48, 2;
	add.s32 	%r7, %r6, %r38;
	mov.u32 	%r39, _ZZ11tiledMatMulPfS_S_iiiE5tileB;
	add.s32 	%r9, %r39, %r38;
	add.s32 	%r8, %r9, %r36;
	neg.s32 	%r53, %r35;
	mul.lo.s32 	%r52, %r50, %r30;
	shl.b32 	%r12, %r30, 4;
	add.s32 	%r40, %r48, %r52;
	add.s32 	%r51, %r40, %r3;
	mad.lo.s32 	%r49, %r29, %r5, %r48;
	cvta.to.global.u64 	%rd3, %rd7;
	mov.f32 	%f222, 0f00000000;
	cvt.s64.s32 	%rd14, %r4;
$L__BB0_2:
	setp.ge.s32 	%p2, %r5, %r28;
	mul.wide.s32 	%rd10, %r49, 4;
	add.s64 	%rd4, %rd3, %rd10;
	setp.ge.s32 	%p3, %r48, %r29;
	mov.f32 	%f226, 0f00000000;
	or.pred  	%p4, %p2, %p3;
	@%p4 bra 	$L__BB0_4;
	ld.global.f32 	%f226, [%rd4];
$L__BB0_4:
	setp.ge.s32 	%p5, %r4, %r30;
	st.shared.f32 	[%r7], %f226;
	setp.ge.s32 	%p6, %r50, %r29;
	mov.f32 	%f227, 0f00000000;
	or.pred  	%p7, %p5, %p6;
	@%p7 bra 	$L__BB0_6;
	mul.wide.s32 	%rd11, %r51, 4;
	add.s64 	%rd12, %rd1, %rd11;
	ld.global.f32 	%f227, [%rd12];
$L__BB0_6:
	add.s32 	%r41, %r4, 16;
	setp.ge.s32 	%p9, %r41, %r30;
	st.shared.f32 	[%r8], %f227;
	bar.sync 	0;
	ld.shared.f32 	%f28, [%r6];
	ld.shared.f32 	%f29, [%r9];
	fma.rn.f32 	%f30, %f28, %f29, %f225;
	ld.shared.f32 	%f31, [%r6+4];
	ld.shared.f32 	%f32, [%r9+64];
	fma.rn.f32 	%f33, %f31, %f32, %f30;
	ld.shared.f32 	%f34, [%r6+8];
	ld.shared.f32 	%f35, [%r9+128];
	fma.rn.f32 	%f36, %f34, %f35, %f33;
	ld.shared.f32 	%f37, [%r6+12];
	ld.shared.f32 	%f38, [%r9+192];
	fma.rn.f32 	%f39, %f37, %f38, %f36;
	ld.shared.f32 	%f40, [%r6+16];
	ld.shared.f32 	%f41, [%r9+256];
	fma.rn.f32 	%f42, %f40, %f41, %f39;
	ld.shared.f32 	%f43, [%r6+20];
	ld.shared.f32 	%f44, [%r9+320];
	fma.rn.f32 	%f45, %f43, %f44, %f42;
	ld.shared.f32 	%f46, [%r6+24];
	ld.shared.f32 	%f47, [%r9+384];
	fma.rn.f32 	%f48, %f46, %f47, %f45;
	ld.shared.f32 	%f49, [%r6+28];
	ld.shared.f32 	%f50, [%r9+448];
	fma.rn.f32 	%f51, %f49, %f50, %f48;
	ld.shared.f32 	%f52, [%r6+32];
	ld.shared.f32 	%f53, [%r9+512];
	fma.rn.f32 	%f54, %f52, %f53, %f51;
	ld.shared.f32 	%f55, [%r6+36];
	ld.shared.f32 	%f56, [%r9+576];
	fma.rn.f32 	%f57, %f55, %f56, %f54;
	ld.shared.f32 	%f58, [%r6+40];
	ld.shared.f32 	%f59, [%r9+640];
	fma.rn.f32 	%f60, %f58, %f59, %f57;
	ld.shared.f32 	%f61, [%r6+44];
	ld.shared.f32 	%f62, [%r9+704];
	fma.rn.f32 	%f63, %f61, %f62, %f60;
	ld.shared.f32 	%f64, [%r6+48];
	ld.shared.f32 	%f65, [%r9+768];
	fma.rn.f32 	%f66, %f64, %f65, %f63;
	ld.shared.f32 	%f67, [%r6+52];
	ld.shared.f32 	%f68, [%r9+832];
	fma.rn.f32 	%f69, %f67, %f68, %f66;
	ld.shared.f32 	%f70, [%r6+56];
	ld.shared.f32 	%f71, [%r9+896];
	fma.rn.f32 	%f72, %f70, %f71, %f69;
	ld.shared.f32 	%f73, [%r6+60];
	ld.shared.f32 	%f74, [%r9+960];
	fma.rn.f32 	%f225, %f73, %f74, %f72;
	bar.sync 	0;
	cvt.s64.s32 	%rd13, %r52;
	add.s64 	%rd15, %rd14, %rd13;
	shl.b64 	%rd16, %rd15, 2;
	add.s64 	%rd5, %rd1, %rd16;
	mov.f32 	%f228, 0f00000000;
	or.pred  	%p10, %p9, %p6;
	@%p10 bra 	$L__BB0_8;
	ld.global.f32 	%f228, [%rd5+64];
$L__BB0_8:
	add.s32 	%r42, %r4, 32;
	setp.ge.s32 	%p12, %r42, %r30;
	st.shared.f32 	[%r8], %f228;
	bar.sync 	0;
	ld.shared.f32 	%f76, [%r6];
	ld.shared.f32 	%f77, [%r9];
	fma.rn.f32 	%f78, %f76, %f77, %f224;
	ld.shared.f32 	%f79, [%r6+4];
	ld.shared.f32 	%f80, [%r9+64];
	fma.rn.f32 	%f81, %f79, %f80, %f78;
	ld.shared.f32 	%f82, [%r6+8];
	ld.shared.f32 	%f83, [%r9+128];
	fma.rn.f32 	%f84, %f82, %f83, %f81;
	ld.shared.f32 	%f85, [%r6+12];
	ld.shared.f32 	%f86, [%r9+192];
	fma.rn.f32 	%f87, %f85, %f86, %f84;
	ld.shared.f32 	%f88, [%r6+16];
	ld.shared.f32 	%f89, [%r9+256];
	fma.rn.f32 	%f90, %f88, %f89, %f87;
	ld.shared.f32 	%f91, [%r6+20];
	ld.shared.f32 	%f92, [%r9+320];
	fma.rn.f32 	%f93, %f91, %f92, %f90;
	ld.shared.f32 	%f94, [%r6+24];
	ld.shared.f32 	%f95, [%r9+384];
	fma.rn.f32 	%f96, %f94, %f95, %f93;
	ld.shared.f32 	%f97, [%r6+28];
	ld.shared.f32 	%f98, [%r9+448];
	fma.rn.f32 	%f99, %f97, %f98, %f96;
	ld.shared.f32 	%f100, [%r6+32];
	ld.shared.f32 	%f101, [%r9+512];
	fma.rn.f32 	%f102, %f100, %f101, %f99;
	ld.shared.f32 	%f103, [%r6+36];
	ld.shared.f32 	%f104, [%r9+576];
	fma.rn.f32 	%f105, %f103, %f104, %f102;
	ld.shared.f32 	%f106, [%r6+40];
	ld.shared.f32 	%f107, [%r9+640];
	fma.rn.f32 	%f108, %f106, %f107, %f105;
	ld.shared.f32 	%f109, [%r6+44];
	ld.shared.f32 	%f110, [%r9+704];
	fma.rn.f32 	%f111, %f109, %f110, %f108;
	ld.shared.f32 	%f112, [%r6+48];
	ld.shared.f32 	%f113, [%r9+768];
	fma.rn.f32 	%f114, %f112, %f113, %f111;
	ld.shared.f32 	%f115, [%r6+52];
	ld.shared.f32 	%f116, [%r9+832];
	fma.rn.f32 	%f117, %f115, %f116, %f114;
	ld.shared.f32 	%f118, [%r6+56];
	ld.shared.f32 	%f119, [%r9+896];
	fma.rn.f32 	%f120, %f118, %f119, %f117;
	ld.shared.f32 	%f121, [%r6+60];
	ld.shared.f32 	%f122, [%r9+960];
	fma.rn.f32 	%f224, %f121, %f122, %f120;
	bar.sync 	0;
	mov.f32 	%f229, 0f00000000;
	or.pred  	%p13, %p12, %p6;
	@%p13 bra 	$L__BB0_10;
	ld.global.f32 	%f229, [%rd5+128];
$L__BB0_10:
	add.s32 	%r43, %r4, 48;
	setp.ge.s32 	%p15, %r43, %r30;
	st.shared.f32 	[%r8], %f229;
	bar.sync 	0;
	ld.shared.f32 	%f124, [%r6];
	ld.shared.f32 	%f125, [%r9];
	fma.rn.f32 	%f126, %f124, %f125, %f223;
	ld.shared.f32 	%f127, [%r6+4];
	ld.shared.f32 	%f128, [%r9+64];
	fma.rn.f32 	%f129, %f127, %f128, %f126;
	ld.shared.f32 	%f130, [%r6+8];
	ld.shared.f32 	%f131, [%r9+128];
	fma.rn.f32 	%f132, %f130, %f131, %f129;
	ld.shared.f32 	%f133, [%r6+12];
	ld.shared.f32 	%f134, [%r9+192];
	fma.rn.f32 	%f135, %f133, %f134, %f132;
	ld.shared.f32 	%f136, [%r6+16];
	ld.shared.f32 	%f137, [%r9+256];
	fma.rn.f32 	%f138, %f136, %f137, %f135;
	ld.shared.f32 	%f139, [%r6+20];
	ld.shared.f32 	%f140, [%r9+320];
	fma.rn.f32 	%f141, %f139, %f140, %f138;
	ld.shared.f32 	%f142, [%r6+24];
	ld.shared.f32 	%f143, [%r9+384];
	fma.rn.f32 	%f144, %f142, %f143, %f141;
	ld.shared.f32 	%f145, [%r6+28];
	ld.shared.f32 	%f146, [%r9+448];
	fma.rn.f32 	%f147, %f145, %f146, %f144;
	ld.shared.f32 	%f148, [%r6+32];
	ld.shared.f32 	%f149, [%r9+512];
	fma.rn.f32 	%f150, %f148, %f149, %f147;
	ld.shared.f32 	%f151, [%r6+36];
	ld.shared.f32 	%f152, [%r9+576];
	fma.rn.f32 	%f153, %f151, %f152, %f150;
	ld.shared.f32 	%f154, [%r6+40];
	ld.shared.f32 	%f155, [%r9+640];
	fma.rn.f32 	%f156, %f154, %f155, %f153;
	ld.shared.f32 	%f157, [%r6+44];
	ld.shared.f32 	%f158, [%r9+704];
	fma.rn.f32 	%f159, %f157, %f158, %f156;
	ld.shared.f32 	%f160, [%r6+48];
	ld.shared.f32 	%f161, [%r9+768];
	fma.rn.f32 	%f162, %f160, %f161, %f159;
	ld.shared.f32 	%f163, [%r6+52];
	ld.shared.f32 	%f164, [%r9+832];
	fma.rn.f32 	%f165, %f163, %f164, %f162;
	ld.shared.f32 	%f166, [%r6+56];
	ld.shared.f32 	%f167, [%r9+896];
	fma.rn.f32 	%f168, %f166, %f167, %f165;
	ld.shared.f32 	%f169, [%r6+60];
	ld.shared.f32 	%f170, [%r9+960];
	fma.rn.f32 	%f223, %f169, %f170, %f168;
	bar.sync 	0;
	mov.f32 	%f230, 0f00000000;
	or.pred  	%p16, %p15, %p6;
	@%p16 bra 	$L__BB0_12;
	ld.global.f32 	%f230, [%rd5+192];
$L__BB0_12:
	st.shared.f32 	[%r8], %f230;
	bar.sync 	0;
	ld.shared.f32 	%f171, [%r6];
	ld.shared.f32 	%f172, [%r9];
	fma.rn.f32 	%f173, %f171, %f172, %f222;
	ld.shared.f32 	%f174, [%r6+4];
	ld.shared.f32 	%f175, [%r9+64];
	fma.rn.f32 	%f176, %f174, %f175, %f173;
	ld.shared.f32 	%f177, [%r6+8];
	ld.shared.f32 	%f178, [%r9+128];
	fma.rn.f32 	%f179, %f177, %f178, %f176;
	ld.shared.f32 	%f180, [%r6+12];
	ld.shared.f32 	%f181, [%r9+192];
	fma.rn.f32 	%f182, %f180, %f181, %f179;
	ld.shared.f32 	%f183, [%r6+16];
	ld.shared.f32 	%f184, [%r9+256];
	fma.rn.f32 	%f185, %f183, %f184, %f182;
	ld.shared.f32 	%f186, [%r6+20];
	ld.shared.f32 	%f187, [%r9+320];
	fma.rn.f32 	%f188, %f186, %f187, %f185;
	ld.shared.f32 	%f189, [%r6+24];
	ld.shared.f32 	%f190, [%r9+384];
	fma.rn.f32 	%f191, %f189, %f190, %f188;
	ld.shared.f32 	%f192, [%r6+28];
	ld.shared.f32 	%f193, [%r9+448];
	fma.rn.f32 	%f194, %f192, %f193, %f191;
	ld.shared.f32 	%f195, [%r6+32];
	ld.shared.f32 	%f196, [%r9+512];
	fma.rn.f32 	%f197, %f195, %f196, %f194;
	ld.shared.f32 	%f198, [%r6+36];
	ld.shared.f32 	%f199, [%r9+576];
	fma.rn.f32 	%f200, %f198, %f199, %f197;
	ld.shared.f32 	%f201, [%r6+40];
	ld.shared.f32 	%f202, [%r9+640];
	fma.rn.f32 	%f203, %f201, %f202, %f200;
	ld.shared.f32 	%f204, [%r6+44];
	ld.shared.f32 	%f205, [%r9+704];
	fma.rn.f32 	%f206, %f204, %f205, %f203;
	ld.shared.f32 	%f207, [%r6+48];
	ld.shared.f32 	%f208, [%r9+768];
	fma.rn.f32 	%f209, %f207, %f208, %f206;
	ld.shared.f32 	%f210, [%r6+52];
	ld.shared.f32 	%f211, [%r9+832];
	fma.rn.f32 	%f212, %f210, %f211, %f209;
	ld.shared.f32 	%f213, [%r6+56];
	ld.shared.f32 	%f214, [%r9+896];
	fma.rn.f32 	%f215, %f213, %f214, %f212;
	ld.shared.f32 	%f216, [%r6+60];
	ld.shared.f32 	%f217, [%r9+960];
	fma.rn.f32 	%f222, %f216, %f217, %f215;
	bar.sync 	0;
	add.s32 	%r53, %r53, 1;
	setp.eq.s32 	%p17, %r53, 0;
	add.s32 	%r52, %r52, %r12;
	add.s32 	%r51, %r51, %r12;
	add.s32 	%r50, %r50, 16;
	add.s32 	%r49, %r49, 16;
	add.s32 	%r48, %r48, 16;
	@%p17 bra 	$L__BB0_13;
	bra.uni 	$L__BB0_2;
$L__BB0_13:
	setp.lt.s32 	%p18, %r5, %r28;
	mul.lo.s32 	%r15, %r30, %r5;
	setp.lt.s32 	%p19, %r4, %r30;
	and.pred  	%p20, %p18, %p19;
	@%p20 bra 	$L__BB0_14;
	bra.uni 	$L__BB0_15;
$L__BB0_14:
	add.s32 	%r44, %r4, %r15;
	mul.wide.s32 	%rd17, %r44, 4;
	add.s64 	%rd18, %rd2, %rd17;
	st.global.f32 	[%rd18], %f225;
$L__BB0_15:
	setp.ge.s32 	%p21, %r5, %r28;
	add.s32 	%r45, %r4, 16;
	setp.ge.s32 	%p22, %r45, %r30;
	cvt.s64.s32 	%rd19, %r15;
	cvt.s64.s32 	%rd20, %r4;
	add.s64 	%rd21, %rd20, %rd19;
	shl.b64 	%rd22, %rd21, 2;
	add.s64 	%rd6, %rd2, %rd22;
	or.pred  	%p23, %p21, %p22;
	@%p23 bra 	$L__BB0_17;
	st.global.f32 	[%rd6+64], %f224;
$L__BB0_17:
	setp.ge.s32 	%p24, %r5, %r28;
	add.s32 	%r46, %r4, 32;
	setp.ge.s32 	%p25, %r46, %r30;
	or.pred  	%p26, %p24, %p25;
	@%p26 bra 	$L__BB0_19;
	st.global.f32 	[%rd6+128], %f223;
$L__BB0_19:
	setp.ge.s32 	%p27, %r5, %r28;
	add.s32 	%r47, %r4, 48;
	setp.ge.s32 	%p28, %r47, %r30;
	or.pred  	%p29, %p27, %p28;
	@%p29 bra 	$L__BB0_21;
	st.global.f32 	[%rd6+192], %f222;
$L__BB0_21:
	ret;

}


// ===== COMPILED SASS (sm_100) =====

	.target	sm_100

	.elftype	@"ET_EXEC"


//--------------------- .note.nv.tkinfo           --------------------------
	.section	.note.nv.tkinfo,"",@"SHT_NOTE"
	.sectionflags	@"SHF_NOTE_NV_TKINFO"
	.tkinfo
        /*0018*/ 	.word	0x00000002
        /*0030*/ 	.string	""
        /*0030*/ 	.string	"ptxas"
        /*0030*/ 	.string	"Cuda compilation tools, release 13.0, V13.0.88"
        /*0030*/ 	.string	"Build cuda_13.0.r13.0/compiler.36424714_0"
        /*0030*/ 	.string	"-arch sm_100 -m 64 "



//--------------------- .note.nv.cuinfo           --------------------------
	.section	.note.nv.cuinfo,"",@"SHT_NOTE"
	.sectionflags	@"SHF_NOTE_NV_CUINFO"
        /*0018*/ 	.short	0x0002
        /*001a*/ 	.short	0x0064
        /*001c*/ 	.short	0x0082
	.zero		2


//--------------------- .nv.info                  --------------------------
	.section	.nv.info,"",@"SHT_CUDA_INFO"
	.align	4


	//----- nvinfo : EIATTR_REGCOUNT
	.align		4
        /*0000*/ 	.byte	0x04, 0x2f
        /*0002*/ 	.short	(.L_1 - .L_0)
	.align		4
.L_0:
        /*0004*/ 	.word	index@(_Z11tiledMatMulPfS_S_iii)
        /*0008*/ 	.word	0x00000020


	//----- nvinfo : EIATTR_FRAME_SIZE
	.align		4
.L_1:
        /*000c*/ 	.byte	0x04, 0x11
        /*000e*/ 	.short	(.L_3 - .L_2)
	.align		4
.L_2:
        /*0010*/ 	.word	index@(_Z11tiledMatMulPfS_S_iii)
        /*0014*/ 	.word	0x00000000


	//----- nvinfo : EIATTR_MIN_STACK_SIZE
	.align		4
.L_3:
        /*0018*/ 	.byte	0x04, 0x12
        /*001a*/ 	.short	(.L_5 - .L_4)
	.align		4
.L_4:
        /*001c*/ 	.word	index@(_Z11tiledMatMulPfS_S_iii)
        /*0020*/ 	.word	0x00000000
.L_5:


//--------------------- .nv.compat                --------------------------
	.section	.nv.compat,"",@"SHT_CUDA_COMPAT_INFO"
	.align	4
        /*0000*/ 	.byte	0x02, 0x09, 0x00, 0x00, 0x02, 0x02, 0x01, 0x00, 0x02, 0x05, 0x05, 0x00, 0x03, 0x07, 0x01, 0x01
        /*0010*/ 	.byte	0x02, 0x03, 0x00, 0x00, 0x02, 0x06, 0x01, 0x00, 0x04, 0x0b, 0x08, 0x00, 0x09, 0x00, 0x00, 0x00
        /*0020*/ 	.byte	0x00, 0x00, 0x00, 0x00


//--------------------- .nv.info._Z11tiledMatMulPfS_S_iii --------------------------
	.section	.nv.info._Z11tiledMatMulPfS_S_iii,"",@"SHT_CUDA_INFO"
	.sectionflags	@""
	.align	4


	//----- nvinfo : EIATTR_CUDA_API_VERSION
	.align		4
        /*0000*/ 	.byte	0x04, 0x37
        /*0002*/ 	.short	(.L_7 - .L_6)
.L_6:
        /*0004*/ 	.word	0x00000082


	//----- nvinfo : EIATTR_KPARAM_INFO
	.align		4
.L_7:
        /*0008*/ 	.byte	0x04, 0x17
        /*000a*/ 	.short	(.L_9 - .L_8)
.L_8:
        /*000c*/ 	.word	0x00000000
        /*0010*/ 	.short	0x0005
        /*0012*/ 	.short	0x0020
        /*0014*/ 	.byte	0x00, 0xf0, 0x11, 0x00


	//----- nvinfo : EIATTR_KPARAM_INFO
	.align		4
.L_9:
        /*0018*/ 	.byte	0x04, 0x17
        /*001a*/ 	.short	(.L_11 - .L_10)
.L_10:
        /*001c*/ 	.word	0x00000000
        /*0020*/ 	.short	0x0004
        /*0022*/ 	.short	0x001c
        /*0024*/ 	.byte	0x00, 0xf0, 0x11, 0x00


	//----- nvinfo : EIATTR_KPARAM_INFO
	.align		4
.L_11:
        /*0028*/ 	.byte	0x04, 0x17
        /*002a*/ 	.short	(.L_13 - .L_12)
.L_12:
        /*002c*/ 	.word	0x00000000
        /*0030*/ 	.short	0x0003
        /*0032*/ 	.short	0x0018
        /*0034*/ 	.byte	0x00, 0xf0, 0x11, 0x00


	//----- nvinfo : EIATTR_KPARAM_INFO
	.align		4
.L_13:
        /*0038*/ 	.byte	0x04, 0x17
        /*003a*/ 	.short	(.L_15 - .L_14)
.L_14:
        /*003c*/ 	.word	0x00000000
        /*0040*/ 	.short	0x0002
        /*0042*/ 	.short	0x0010
        /*0044*/ 	.byte	0x00, 0xf5, 0x21, 0x00


	//----- nvinfo : EIATTR_KPARAM_INFO
	.align		4
.L_15:
        /*0048*/ 	.byte	0x04, 0x17
        /*004a*/ 	.short	(.L_17 - .L_16)
.L_16:
        /*004c*/ 	.word	0x00000000
        /*0050*/ 	.short	0x0001
        /*0052*/ 	.short	0x0008
        /*0054*/ 	.byte	0x00, 0xf5, 0x21, 0x00


	//----- nvinfo : EIATTR_KPARAM_INFO
	.align		4
.L_17:
        /*0058*/ 	.byte	0x04, 0x17
        /*005a*/ 	.short	(.L_19 - .L_18)
.L_18:
        /*005c*/ 	.word	0x00000000
        /*0060*/ 	.short	0x0000
        /*0062*/ 	.short	0x0000
        /*0064*/ 	.byte	0x00, 0xf5, 0x21, 0x00


	//----- nvinfo : EIATTR_SPARSE_MMA_MASK
	.align		4
.L_19:
        /*0068*/ 	.byte	0x03, 0x50
        /*006a*/ 	.short	0x0000


	//----- nvinfo : EIATTR_MAXREG_COUNT
	.align		4
        /*006c*/ 	.byte	0x03, 0x1b
        /*006e*/ 	.short	0x00ff


	//----- nvinfo : EIATTR_NUM_BARRIERS
	.align		4
        /*0070*/ 	.byte	0x02, 0x4c
        /*0072*/ 	.byte	0x01
	.zero		1


	//----- nvinfo : EIATTR_MERCURY_ISA_VERSION
	.align		4
        /*0074*/ 	.byte	0x03, 0x5f
        /*0076*/ 	.short	0x0101


	//----- nvinfo : EIATTR_VRC_CTA_INIT_COUNT
	.align		4
        /*0078*/ 	.byte	0x02, 0x4a
	.zero		1
	.zero		1


	//----- nvinfo : EIATTR_EXIT_INSTR_OFFSETS
	.align		4
        /*007c*/ 	.byte	0x04, 0x1c
        /*007e*/ 	.short	(.L_21 - .L_20)


	//   ....[0]....
.L_20:
        /*0080*/ 	.word	0x00001bf0


	//   ....[1]....
        /*0084*/ 	.word	0x00001c10


	//----- nvinfo : EIATTR_CBANK_PARAM_SIZE
	.align		4
.L_21:
        /*0088*/ 	.byte	0x03, 0x19
        /*008a*/ 	.short	0x0024


	//----- nvinfo : EIATTR_PARAM_CBANK
	.align		4
        /*008c*/ 	.byte	0x04, 0x0a
        /*008e*/ 	.short	(.L_23 - .L_22)
	.align		4
.L_22:
        /*0090*/ 	.word	index@(.nv.constant0._Z11tiledMatMulPfS_S_iii)
        /*0094*/ 	.short	0x0380
        /*0096*/ 	.short	0x0024


	//----- nvinfo : EIATTR_SW_WAR
	.align		4
.L_23:
        /*0098*/ 	.byte	0x04, 0x36
        /*009a*/ 	.short	(.L_25 - .L_24)
.L_24:
        /*009c*/ 	.word	0x00000008
.L_25:


//--------------------- .nv.callgraph             --------------------------
	.section	.nv.callgraph,"",@"SHT_CUDA_CALLGRAPH"
	.align	4
	.sectionentsize	8
	.align		4
        /*0000*/ 	.word	0x00000000
	.align		4
        /*0004*/ 	.word	0xffffffff
	.align		4
        /*0008*/ 	.word	0x00000000
	.align		4
        /*000c*/ 	.word	0xfffffffe
	.align		4
        /*0010*/ 	.word	0x00000000
	.align		4
        /*0014*/ 	.word	0xfffffffd
	.align		4
        /*0018*/ 	.word	0x00000000
	.align		4
        /*001c*/ 	.word	0xfffffffc


//--------------------- .text._Z11tiledMatMulPfS_S_iii --------------------------
	.section	.text._Z11tiledMatMulPfS_S_iii,"ax",@progbits
	.align	128
        .global         _Z11tiledMatMulPfS_S_iii
        .type           _Z11tiledMatMulPfS_S_iii,@function
        .size           _Z11tiledMatMulPfS_S_iii,(.L_x_3 - _Z11tiledMatMulPfS_S_iii)
        .other          _Z11tiledMatMulPfS_S_iii,@"STO_CUDA_ENTRY STV_DEFAULT"
_Z11tiledMatMulPfS_S_iii:
.text._Z11tiledMatMulPfS_S_iii:
[----:B------:R-:W-:Y:S01]  /*0000*/  LDC R1, c[0x0][0x37c] ;  /* 0x0000df00ff017b82 */ /* 0x000fe20000000800 */
[----:B------:R-:W0:Y:S01]  /*0010*/  S2R R24, SR_TID.Y ;  /* 0x0000000000187919 */ /* 0x000e220000002200 */
[----:B------:R-:W1:Y:S01]  /*0020*/  LDCU UR7, c[0x0][0x39c] ;  /* 0x00007380ff0777ac */ /* 0x000e620008000800 */
[----:B------:R-:W-:Y:S01]  /*0030*/  HFMA2 R27, -RZ, RZ, 0, 0 ;  /* 0x00000000ff1b7431 */ /* 0x000fe200000001ff */
[----:B------:R-:W-:Y:S01]  /*0040*/  CS2R R12, SRZ ;  /* 0x00000000000c7805 */ /* 0x000fe2000001ff00 */
[----:B------:R-:W0:Y:S01]  /*0050*/  S2R R17, SR_CTAID.Y ;  /* 0x0000000000117919 */ /* 0x000e220000002600 */
[----:B------:R-:W-:Y:S01]  /*0060*/  MOV R20, RZ ;  /* 0x000000ff00147202 */ /* 0x000fe20000000f00 */
[----:B------:R-:W2:Y:S01]  /*0070*/  LDCU.64 UR8, c[0x0][0x358] ;  /* 0x00006b00ff0877ac */ /* 0x000ea20008000a00 */
[----:B------:R-:W3:Y:S01]  /*0080*/  S2R R22, SR_TID.X ;  /* 0x0000000000167919 */ /* 0x000ee20000002100 */
[----:B------:R-:W3:Y:S01]  /*0090*/  S2R R0, SR_CTAID.X ;  /* 0x0000000000007919 */ /* 0x000ee20000002500 */
[----:B-1----:R-:W-:Y:S01]  /*00a0*/  UISETP.GE.AND UP0, UPT, UR7, 0x1, UPT ;  /* 0x000000010700788c */ /* 0x002fe2000bf06270 */
[----:B0-----:R-:W-:-:S02]  /*00b0*/  LEA R17, R17, R24, 0x4 ;  /* 0x0000001811117211 */ /* 0x001fc400078e20ff */
[----:B---3--:R-:W-:-:S06]  /*00c0*/  LEA R18, R0, R22, 0x6 ;  /* 0x0000001600127211 */ /* 0x008fcc00078e30ff */
[----:B--2---:R-:W-:Y:S05]  /*00d0*/  BRA.U !UP0, `(.L_x_0) ;  /* 0x00000019085c7547 */ /* 0x004fea000b800000 */
[----:B------:R-:W0:Y:S01]  /*00e0*/  LDC R21, c[0x0][0x3a0] ;  /* 0x0000e800ff157b82 */ /* 0x000e220000000800 */
[----:B------:R-:W-:Y:S01]  /*00f0*/  ISETP.GE.AND P0, PT, R24, UR7, PT ;  /* 0x0000000718007c0c */ /* 0x000fe2000bf06270 */
[----:B------:R-:W1:Y:S01]  /*0100*/  LDCU UR4, c[0x0][0x398] ;  /* 0x00007300ff0477ac */ /* 0x000e620008000800 */
[----:B------:R-:W-:Y:S01]  /*0110*/  ISETP.GE.AND P1, PT, R22, UR7, PT ;  /* 0x0000000716007c0c */ /* 0x000fe2000bf26270 */
[----:B------:R-:W-:Y:S01]  /*0120*/  IMAD R23, R17, UR7, R22 ;  /* 0x0000000711177c24 */ /* 0x000fe2000f8e0216 */
[----:B------:R-:W-:-:S03]  /*0130*/  CS2R R14, SRZ ;  /* 0x00000000000e7805 */ /* 0x000fc6000001ff00 */
[----:B------:R-:W2:Y:S01]  /*0140*/  LDC.64 R4, c[0x0][0x380] ;  /* 0x0000e000ff047b82 */ /* 0x000ea20000000a00 */
[----:B-1----:R-:W-:Y:S02]  /*0150*/  ISETP.GE.OR P1, PT, R17, UR4, P1 ;  /* 0x0000000411007c0c */ /* 0x002fe40008f26670 */
[-C--:B0-----:R-:W-:Y:S01]  /*0160*/  ISETP.GE.OR P2, PT, R18, R21.reuse, P0 ;  /* 0x000000151200720c */ /* 0x081fe20000746670 */
[----:B------:R-:W-:-:S05]  /*0170*/  IMAD R26, R24, R21, RZ ;  /* 0x00000015181a7224 */ /* 0x000fca00078e02ff */
[----:B------:R-:W-:Y:S01]  /*0180*/  IADD3 R25, PT, PT, R26, R22, RZ ;  /* 0x000000161a197210 */ /* 0x000fe20007ffe0ff */
[----:B--2---:R-:W-:-:S03]  /*0190*/  IMAD.WIDE R4, R23, 0x4, R4 ;  /* 0x0000000417047825 */ /* 0x004fc600078e0204 */
[----:B------:R-:W-:-:S03]  /*01a0*/  LEA R25, R0, R25, 0x6 ;  /* 0x0000001900197211 */ /* 0x000fc600078e30ff */
[----:B------:R-:W0:Y:S01]  /*01b0*/  @!P2 LDC.64 R2, c[0x0][0x388] ;  /* 0x0000e200ff02ab82 */ /* 0x000e220000000a00 */
[----:B------:R-:W2:Y:S01]  /*01c0*/  @!P1 LDG.E R15, desc[UR8][R4.64] ;  /* 0x00000008040f9981 */ /* 0x000ea2000c1e1900 */
[----:B0-----:R-:W-:-:S05]  /*01d0*/  @!P2 IMAD.WIDE R6, R25, 0x4, R2 ;  /* 0x000000041906a825 */ /* 0x001fca00078e0202 */
[----:B------:R-:W3:Y:S01]  /*01e0*/  @!P2 LDG.E R14, desc[UR8][R6.64] ;  /* 0x00000008060ea981 */ /* 0x000ee2000c1e1900 */
[----:B------:R-:W0:Y:S01]  /*01f0*/  S2UR UR6, SR_CgaCtaId ;  /* 0x00000000000679c3 */ /* 0x000e220000008800 */
[----:B------:R-:W-:Y:S02]  /*0200*/  UMOV UR4, 0x400 ;  /* 0x0000040000047882 */ /* 0x000fe40000000000 */
[----:B------:R-:W-:Y:S02]  /*0210*/  UIADD3 UR5, UPT, UPT, UR4, 0x400, URZ ;  /* 0x0000040004057890 */ /* 0x000fe4000fffe0ff */
[----:B0-----:R-:W-:Y:S02]  /*0220*/  ULEA UR4, UR6, UR4, 0x18 ;  /* 0x0000000406047291 */ /* 0x001fe4000f8ec0ff */
[----:B------:R-:W-:-:S04]  /*0230*/  ULEA UR5, UR6, UR5, 0x18 ;  /* 0x0000000506057291 */ /* 0x000fc8000f8ec0ff */
[----:B------:R-:W-:Y:S02]  /*0240*/  LEA R16, R24, UR4, 0x6 ;  /* 0x0000000418107c11 */ /* 0x000fe4000f8e30ff */
[C---:B------:R-:W-:Y:S02]  /*0250*/  LEA R0, R22.reuse, UR5, 0x2 ;  /* 0x0000000516007c11 */ /* 0x040fe4000f8e10ff */
[----:B------:R-:W-:Y:S02]  /*0260*/  LEA R2, R22, R16, 0x2 ;  /* 0x0000001016027211 */ /* 0x000fe400078e10ff */
[----:B------:R-:W-:Y:S01]  /*0270*/  LEA R3, R24, R0, 0x6 ;  /* 0x0000000018037211 */ /* 0x000fe200078e30ff */
[----:B------:R-:W0:Y:S02]  /*0280*/  LDCU.64 UR4, c[0x0][0x388] ;  /* 0x00007100ff0477ac */ /* 0x000e240008000a00 */
[----:B--2---:R-:W-:Y:S04]  /*0290*/  STS [R2], R15 ;  /* 0x0000000f02007388 */ /* 0x004fe80000000800 */
[----:B---3--:R-:W-:Y:S01]  /*02a0*/  STS [R3], R14 ;  /* 0x0000000e03007388 */ /* 0x008fe20000000800 */
[----:B------:R-:W-:Y:S06]  /*02b0*/  BAR.SYNC.DEFER_BLOCKING 0x0 ;  /* 0x0000000000007b1d */ /* 0x000fec0000010000 */
[----:B------:R-:W-:Y:S04]  /*02c0*/  LDS R19, [R0] ;  /* 0x0000000000137984 */ /* 0x000fe80000000800 */
[----:B------:R-:W1:Y:S04]  /*02d0*/  LDS.128 R4, [R16] ;  /* 0x0000000010047984 */ /* 0x000e680000000c00 */
[----:B------:R-:W2:Y:S04]  /*02e0*/  LDS R27, [R0+0x40] ;  /* 0x00004000001b7984 */ /* 0x000ea80000000800 */
[----:B------:R-:W3:Y:S04]  /*02f0*/  LDS R28, [R0+0x80] ;  /* 0x00008000001c7984 */ /* 0x000ee80000000800 */
[----:B------:R-:W4:Y:S04]  /*0300*/  LDS R20, [R0+0xc0] ;  /* 0x0000c00000147984 */ /* 0x000f280000000800 */
[----:B------:R-:W-:Y:S04]  /*0310*/  LDS R13, [R0+0x100] ;  /* 0x00010000000d7984 */ /* 0x000fe80000000800 */
[----:B------:R-:W5:Y:S04]  /*0320*/  LDS.128 R8, [R16+0x10] ;  /* 0x0000100010087984 */ /* 0x000f680000000c00 */
[----:B------:R-:W0:Y:S04]  /*0330*/  LDS R12, [R0+0x140] ;  /* 0x00014000000c7984 */ /* 0x000e280000000800 */
[----:B------:R-:W0:Y:S04]  /*0340*/  LDS R15, [R0+0x180] ;  /* 0x00018000000f7984 */ /* 0x000e280000000800 */
[----:B------:R-:W0:Y:S01]  /*0350*/  LDS R14, [R0+0x1c0] ;  /* 0x0001c000000e7984 */ /* 0x000e220000000800 */
[----:B-1----:R-:W-:-:S03]  /*0360*/  FFMA R4, R4, R19, RZ ;  /* 0x0000001304047223 */ /* 0x002fc600000000ff */
[----:B------:R-:W-:Y:S01]  /*0370*/  LDS R19, [R0+0x200] ;  /* 0x0002000000137984 */ /* 0x000fe20000000800 */
[----:B--2---:R-:W-:-:S04]  /*0380*/  FFMA R5, R27, R5, R4 ;  /* 0x000000051b057223 */ /* 0x004fc80000000004 */
[----:B---3--:R-:W-:-:S04]  /*0390*/  FFMA R5, R28, R6, R5 ;  /* 0x000000061c057223 */ /* 0x008fc80000000005 */
[----:B----4-:R-:W-:Y:S02]  /*03a0*/  FFMA R27, R20, R7, R5 ;  /* 0x00000007141b7223 */ /* 0x010fe40000000005 */
[----:B------:R-:W1:Y:S04]  /*03b0*/  LDS.128 R4, [R16+0x20] ;  /* 0x0000200010047984 */ /* 0x000e680000000c00 */
[----:B------:R-:W2:Y:S01]  /*03c0*/  LDS R20, [R0+0x240] ;  /* 0x0002400000147984 */ /* 0x000ea20000000800 */
[----:B-----5:R-:W-:-:S03]  /*03d0*/  FFMA R13, R8, R13, R27 ;  /* 0x0000000d080d7223 */ /* 0x020fc6000000001b */
[----:B------:R-:W-:Y:S01]  /*03e0*/  LDS R8, [R0+0x2c0] ;  /* 0x0002c00000087984 */ /* 0x000fe20000000800 */
[----:B0-----:R-:W-:-:S03]  /*03f0*/  FFMA R12, R12, R9, R13 ;  /* 0x000000090c0c7223 */ /* 0x001fc6000000000d */
[----:B------:R-:W0:Y:S01]  /*0400*/  LDS R9, [R0+0x280] ;  /* 0x0002800000097984 */ /* 0x000e220000000800 */
[----:B------:R-:W-:-:S03]  /*0410*/  FFMA R15, R15, R10, R12 ;  /* 0x0000000a0f0f7223 */ /* 0x000fc6000000000c */
[----:B------:R-:W-:Y:S01]  /*0420*/  LDS R13, [R0+0x380] ;  /* 0x00038000000d7984 */ /* 0x000fe20000000800 */
[----:B------:R-:W-:Y:S01]  /*0430*/  FFMA R11, R14, R11, R15 ;  /* 0x0000000b0e0b7223 */ /* 0x000fe2000000000f */
[----:B------:R-:W-:-:S04]  /*0440*/  IADD3 R10, P1, PT, R18, R26, RZ ;  /* 0x0000001a120a7210 */ /* 0x000fc80007f3e0ff */
[----:B------:R-:W-:Y:S01]  /*0450*/  LEA R28, P2, R10, UR4, 0x2 ;  /* 0x000000040a1c7c11 */ /* 0x000fe2000f8410ff */
[----:B-1----:R-:W-:Y:S01]  /*0460*/  FFMA R11, R4, R19, R11 ;  /* 0x00000013040b7223 */ /* 0x002fe2000000000b */
[----:B------:R-:W-:-:S03]  /*0470*/  SHF.R.S32.HI R19, RZ, 0x1f, R18 ;  /* 0x0000001fff137819 */ /* 0x000fc60000011412 */
[----:B--2---:R-:W-:Y:S01]  /*0480*/  FFMA R20, R20, R5, R11 ;  /* 0x0000000514147223 */ /* 0x004fe2000000000b */
[----:B------:R-:W-:Y:S01]  /*0490*/  IADD3 R4, PT, PT, R18, 0x10, RZ ;  /* 0x0000001012047810 */ /* 0x000fe20007ffe0ff */
[----:B------:R-:W-:Y:S01]  /*04a0*/  LDS R11, [R0+0x340] ;  /* 0x00034000000b7984 */ /* 0x000fe20000000800 */
[----:B------:R-:W-:Y:S01]  /*04b0*/  LEA.HI.X.SX32 R5, R26, R19, 0x1, P1 ;  /* 0x000000131a057211 */ /* 0x000fe200008f0eff */
[----:B0-----:R-:W-:Y:S01]  /*04c0*/  FFMA R9, R9, R6, R20 ;  /* 0x0000000609097223 */ /* 0x001fe20000000014 */
[----:B------:R-:W-:Y:S01]  /*04d0*/  ISETP.GE.OR P1, PT, R4, R21, P0 ;  /* 0x000000150400720c */ /* 0x000fe20000726670 */
[----:B------:R-:W-:Y:S01]  /*04e0*/  LDS R20, [R0+0x3c0] ;  /* 0x0003c00000147984 */ /* 0x000fe20000000800 */
[----:B------:R-:W-:Y:S01]  /*04f0*/  LEA.HI.X R29, R10, UR5, R5, 0x2, P2 ;  /* 0x000000050a1d7c11 */ /* 0x000fe200090f1405 */
[----:B------:R-:W-:Y:S02]  /*0500*/  FFMA R9, R8, R7, R9 ;  /* 0x0000000708097223 */ /* 0x000fe40000000009 */
[----:B------:R-:W-:Y:S04]  /*0510*/  LDS R8, [R0+0x300] ;  /* 0x0003000000087984 */ /* 0x000fe80000000800 */
[----:B------:R-:W0:Y:S01]  /*0520*/  LDS.128 R4, [R16+0x30] ;  /* 0x0000300010047984 */ /* 0x000e220000000c00 */
[----:B------:R-:W-:Y:S01]  /*0530*/  MOV R12, RZ ;  /* 0x000000ff000c7202 */ /* 0x000fe20000000f00 */
[----:B------:R-:W-:Y:S06]  /*0540*/  BAR.SYNC.DEFER_BLOCKING 0x0 ;  /* 0x0000000000007b1d */ /* 0x000fec0000010000 */
[----:B------:R-:W2:Y:S01]  /*0550*/  @!P1 LDG.E R12, desc[UR8][R28.64+0x40] ;  /* 0x000040081c0c9981 */ /* 0x000ea2000c1e1900 */
[----:B0-----:R-:W-:-:S04]  /*0560*/  FFMA R4, R4, R8, R9 ;  /* 0x0000000804047223 */ /* 0x001fc80000000009 */
[----:B------:R-:W-:Y:S01]  /*0570*/  FFMA R4, R11, R5, R4 ;  /* 0x000000050b047223 */ /* 0x000fe20000000004 */
[----:B--2---:R-:W-:Y:S01]  /*0580*/  STS [R3], R12 ;  /* 0x0000000c03007388 */ /* 0x004fe20000000800 */
[----:B------:R-:W-:Y:S06]  /*0590*/  BAR.SYNC.DEFER_BLOCKING 0x0 ;  /* 0x0000000000007b1d */ /* 0x000fec0000010000 */
[----:B------:R-:W-:Y:S04]  /*05a0*/  LDS R15, [R0] ;  /* 0x00000000000f7984 */ /* 0x000fe80000000800 */
[----:B------:R-:W0:Y:S04]  /*05b0*/  LDS.128 R8, [R16] ;  /* 0x0000000010087984 */ /* 0x000e280000000c00 */
[----:B------:R-:W1:Y:S04]  /*05c0*/  LDS R5, [R0+0x40] ;  /* 0x0000400000057984 */ /* 0x000e680000000800 */
[----:B------:R-:W-:Y:S04]  /*05d0*/  LDS R12, [R0+0x100] ;  /* 0x00010000000c7984 */ /* 0x000fe80000000800 */
[----:B------:R-:W-:Y:S01]  /*05e0*/  LDS R27, [R0+0x240] ;  /* 0x00024000001b7984 */ /* 0x000fe20000000800 */
[----:B0-----:R-:W-:-:S04]  /*05f0*/  FFMA R8, R8, R15, RZ ;  /* 0x0000000f08087223 */ /* 0x001fc800000000ff */
[----:B-1----:R-:W-:Y:S02]  /*0600*/  FFMA R5, R5, R9, R8 ;  /* 0x0000000905057223 */ /* 0x002fe40000000008 */
[----:B------:R-:W0:Y:S04]  /*0610*/  LDS R8, [R0+0x80] ;  /* 0x0000800000087984 */ /* 0x000e280000000800 */
[----:B------:R-:W1:Y:S01]  /*0620*/  LDS R9, [R0+0xc0] ;  /* 0x0000c00000097984 */ /* 0x000e620000000800 */
[----:B0-----:R-:W-:-:S04]  /*0630*/  FFMA R8, R8, R10, R5 ;  /* 0x0000000a08087223 */ /* 0x001fc80000000005 */
[----:B-1----:R-:W-:Y:S02]  /*0640*/  FFMA R5, R9, R11, R8 ;  /* 0x0000000b09057223 */ /* 0x002fe40000000008 */
[----:B------:R-:W0:Y:S02]  /*0650*/  LDS.128 R8, [R16+0x10] ;  /* 0x0000100010087984 */ /* 0x000e240000000c00 */
[----:B0-----:R-:W-:Y:S02]  /*0660*/  FFMA R8, R8, R12, R5 ;  /* 0x0000000c08087223 */ /* 0x001fe40000000005 */
[----:B------:R-:W0:Y:S04]  /*0670*/  LDS R5, [R0+0x140] ;  /* 0x0001400000057984 */ /* 0x000e280000000800 */
[----:B------:R-:W1:Y:S01]  /*0680*/  LDS R12, [R0+0x180] ;  /* 0x00018000000c7984 */ /* 0x000e620000000800 */
[----:B0-----:R-:W-:-:S03]  /*0690*/  FFMA R5, R5, R9, R8 ;  /* 0x0000000905057223 */ /* 0x001fc60000000008 */
[----:B------:R-:W0:Y:S01]  /*06a0*/  LDS R8, [R0+0x1c0] ;  /* 0x0001c00000087984 */ /* 0x000e220000000800 */
[----:B-1----:R-:W-:Y:S01]  /*06b0*/  FFMA R9, R12, R10, R5 ;  /* 0x0000000a0c097223 */ /* 0x002fe20000000005 */
[----:B------:R-:W-:Y:S02]  /*06c0*/  FFMA R5, R13, R6, R4 ;  /* 0x000000060d057223 */ /* 0x000fe40000000004 */
[----:B------:R-:W-:Y:S04]  /*06d0*/  LDS R4, [R0+0x200] ;  /* 0x0002000000047984 */ /* 0x000fe80000000800 */
[----:B------:R-:W1:Y:S01]  /*06e0*/  LDS.128 R12, [R16+0x20] ;  /* 0x00002000100c7984 */ /* 0x000e620000000c00 */
[----:B0-----:R-:W-:-:S03]  /*06f0*/  FFMA R11, R8, R11, R9 ;  /* 0x0000000b080b7223 */ /* 0x001fc60000000009 */
[----:B------:R-:W0:Y:S01]  /*0700*/  LDS R9, [R0+0x280] ;  /* 0x0002800000097984 */ /* 0x000e220000000800 */
[----:B-1----:R-:W-:-:S03]  /*0710*/  FFMA R4, R12, R4, R11 ;  /* 0x000000040c047223 */ /* 0x002fc6000000000b */
[----:B------:R-:W1:Y:S01]  /*0720*/  LDS R11, [R0+0x2c0] ;  /* 0x0002c000000b7984 */ /* 0x000e620000000800 */
[----:B------:R-:W-:Y:S01]  /*0730*/  FFMA R6, R27, R13, R4 ;  /* 0x0000000d1b067223 */ /* 0x000fe20000000004 */
[----:B------:R-:W-:Y:S01]  /*0740*/  IADD3 R4, PT, PT, R18, 0x20, RZ ;  /* 0x0000002012047810 */ /* 0x000fe20007ffe0ff */
[----:B------:R-:W-:Y:S01]  /*0750*/  FFMA R20, R20, R7, R5 ;  /* 0x0000000714147223 */ /* 0x000fe20000000005 */
[----:B------:R-:W-:Y:S02]  /*0760*/  LDS R13, [R0+0x380] ;  /* 0x00038000000d7984 */ /* 0x000fe40000000800 */
[----:B------:R-:W-:Y:S02]  /*0770*/  ISETP.GE.OR P1, PT, R4, R21, P0 ;  /* 0x000000150400720c */ /* 0x000fe40000726670 */
[----:B------:R-:W-:Y:S04]  /*0780*/  LDS R4, [R0+0x300] ;  /* 0x0003000000047984 */ /* 0x000fe80000000800 */
[----:B------:R-:W-:Y:S04]  /*0790*/  LDS R5, [R0+0x340] ;  /* 0x0003400000057984 */ /* 0x000fe80000000800 */
[----:B------:R-:W-:Y:S01]  /*07a0*/  LDS R27, [R0+0x3c0] ;  /* 0x0003c000001b7984 */ /* 0x000fe20000000800 */
[----:B0-----:R-:W-:-:S04]  /*07b0*/  FFMA R6, R9, R14, R6 ;  /* 0x0000000e09067223 */ /* 0x001fc80000000006 */
[----:B-1----:R-:W-:Y:S02]  /*07c0*/  FFMA R15, R11, R15, R6 ;  /* 0x0000000f0b0f7223 */ /* 0x002fe40000000006 */
[----:B------:R-:W0:Y:S01]  /*07d0*/  LDS.128 R8, [R16+0x30] ;  /* 0x0000300010087984 */ /* 0x000e220000000c00 */
[----:B------:R-:W-:Y:S01]  /*07e0*/  MOV R12, RZ ;  /* 0x000000ff000c7202 */ /* 0x000fe20000000f00 */
[----:B------:R-:W-:Y:S06]  /*07f0*/  BAR.SYNC.DEFER_BLOCKING 0x0 ;  /* 0x0000000000007b1d */ /* 0x000fec0000010000 */
[----:B------:R-:W2:Y:S01]  /*0800*/  @!P1 LDG.E R12, desc[UR8][R28.64+0x80] ;  /* 0x000080081c0c9981 */ /* 0x000ea2000c1e1900 */
[----:B0-----:R-:W-:-:S04]  /*0810*/  FFMA R8, R8, R4, R15 ;  /* 0x0000000408087223 */ /* 0x001fc8000000000f */
[----:B------:R-:W-:-:S04]  /*0820*/  FFMA R8, R5, R9, R8 ;  /* 0x0000000905087223 */ /* 0x000fc80000000008 */
        /* <DEDUP_REMOVED lines=18> */
[----:B------:R-:W-:-:S03]  /*0950*/  FFMA R5, R13, R5, R4 ;  /* 0x000000050d057223 */ /* 0x000fc60000000004 */
[----:B------:R-:W-:Y:S01]  /*0960*/  LDS R13, [R0+0x240] ;  /* 0x00024000000d7984 */ /* 0x000fe20000000800 */
[----:B0-----:R-:W-:-:S03]  /*0970*/  FFMA R6, R8, R6, R5 ;  /* 0x0000000608067223 */ /* 0x001fc60000000005 */
[----:B------:R-:W-:Y:S01]  /*0980*/  LDS R8, [R0+0x200] ;  /* 0x0002000000087984 */ /* 0x000fe20000000800 */
[----:B-1----:R-:W-:-:S03]  /*0990*/  FFMA R9, R9, R7, R6 ;  /* 0x0000000709097223 */ /* 0x002fc60000000006 */
[----:B------:R-:W0:Y:S02]  /*09a0*/  LDS.128 R4, [R16+0x20] ;  /* 0x0000200010047984 */ /* 0x000e240000000c00 */
[----:B0-----:R-:W-:Y:S02]  /*09b0*/  FFMA R4, R4, R8, R9 ;  /* 0x0000000804047223 */ /* 0x001fe40000000009 */
[----:B------:R-:W0:Y:S04]  /*09c0*/  LDS R8, [R0+0x280] ;  /* 0x0002800000087984 */ /* 0x000e280000000800 */
[----:B------:R-:W1:Y:S01]  /*09d0*/  LDS R9, [R0+0x2c0] ;  /* 0x0002c00000097984 */ /* 0x000e620000000800 */
[----:B------:R-:W-:-:S03]  /*09e0*/  FFMA R5, R13, R5, R4 ;  /* 0x000000050d057223 */ /* 0x000fc60000000004 */
[----:B------:R-:W-:Y:S04]  /*09f0*/  LDS R4, [R0+0x300] ;  /* 0x0003000000047984 */ /* 0x000fe80000000800 */
[----:B------:R-:W2:Y:S01]  /*0a00*/  LDS.128 R12, [R16+0x30] ;  /* 0x00003000100c7984 */ /* 0x000ea20000000c00 */
[----:B0-----:R-:W-:-:S03]  /*0a10*/  FFMA R6, R8, R6, R5 ;  /* 0x0000000608067223 */ /* 0x001fc60000000005 */
[----:B------:R-:W0:Y:S01]  /*0a20*/  LDS R5, [R0+0x340] ;  /* 0x0003400000057984 */ /* 0x000e220000000800 */
[----:B-1----:R-:W-:-:S04]  /*0a30*/  FFMA R7, R9, R7, R6 ;  /* 0x0000000709077223 */ /* 0x002fc80000000006 */
[----:B--2---:R-:W-:Y:S01]  /*0a40*/  FFMA R12, R12, R4, R7 ;  /* 0x000000040c0c7223 */ /* 0x004fe20000000007 */
[----:B------:R-:W-:-:S04]  /*0a50*/  IADD3 R4, PT, PT, R18, 0x30, RZ ;  /* 0x0000003012047810 */ /* 0x000fc80007ffe0ff */
[----:B------:R-:W-:Y:S02]  /*0a60*/  ISETP.GE.OR P0, PT, R4, R21, P0 ;  /* 0x000000150400720c */ /* 0x000fe40000706670 */
[----:B------:R-:W1:Y:S01]  /*0a70*/  LDS R4, [R0+0x380] ;  /* 0x0003800000047984 */ /* 0x000e620000000800 */
[----:B------:R-:W-:Y:S01]  /*0a80*/  MOV R8, RZ ;  /* 0x000000ff00087202 */ /* 0x000fe20000000f00 */
[----:B0-----:R-:W-:Y:S02]  /*0a90*/  FFMA R5, R5, R13, R12 ;  /* 0x0000000d05057223 */ /* 0x001fe4000000000c */
[----:B------:R-:W-:Y:S01]  /*0aa0*/  LDS R12, [R0+0x3c0] ;  /* 0x0003c000000c7984 */ /* 0x000fe20000000800 */
[----:B------:R-:W-:Y:S06]  /*0ab0*/  BAR.SYNC.DEFER_BLOCKING 0x0 ;  /* 0x0000000000007b1d */ /* 0x000fec0000010000 */
[----:B------:R-:W2:Y:S01]  /*0ac0*/  @!P0 LDG.E R8, desc[UR8][R28.64+0xc0] ;  /* 0x0000c0081c088981 */ /* 0x000ea2000c1e1900 */
[----:B-1----:R-:W-:-:S03]  /*0ad0*/  FFMA R14, R4, R14, R5 ;  /* 0x0000000e040e7223 */ /* 0x002fc60000000005 */
[----:B--2---:R-:W-:Y:S01]  /*0ae0*/  STS [R3], R8 ;  /* 0x0000000803007388 */ /* 0x004fe20000000800 */
[----:B------:R-:W-:Y:S06]  /*0af0*/  BAR.SYNC.DEFER_BLOCKING 0x0 ;  /* 0x0000000000007b1d */ /* 0x000fec0000010000 */
[----:B------:R-:W-:Y:S04]  /*0b00*/  LDS R9, [R0] ;  /* 0x0000000000097984 */ /* 0x000fe80000000800 */
[----:B------:R-:W0:Y:S04]  /*0b10*/  LDS.128 R4, [R16] ;  /* 0x0000000010047984 */ /* 0x000e280000000c00 */
[----:B------:R-:W1:Y:S04]  /*0b20*/  LDS R13, [R0+0x40] ;  /* 0x00004000000d7984 */ /* 0x000e680000000800 */
[----:B------:R-:W-:Y:S01]  /*0b30*/  LDS R8, [R0+0x100] ;  /* 0x0001000000087984 */ /* 0x000fe20000000800 */
[----:B0-----:R-:W-:-:S03]  /*0b40*/  FFMA R4, R4, R9, RZ ;  /* 0x0000000904047223 */ /* 0x001fc600000000ff */
[----:B------:R-:W-:Y:S01]  /*0b50*/  LDS R9, [R0+0xc0] ;  /* 0x0000c00000097984 */ /* 0x000fe20000000800 */
[----:B-1----:R-:W-:-:S03]  /*0b60*/  FFMA R5, R13, R5, R4 ;  /* 0x000000050d057223 */ /* 0x002fc60000000004 */
[----:B------:R-:W0:Y:S02]  /*0b70*/  LDS R4, [R0+0x80] ;  /* 0x0000800000047984 */ /* 0x000e240000000800 */
[----:B0-----:R-:W-:-:S04]  /*0b80*/  FFMA R4, R4, R6, R5 ;  /* 0x0000000604047223 */ /* 0x001fc80000000005 */
[----:B------:R-:W-:Y:S02]  /*0b90*/  FFMA R9, R9, R7, R4 ;  /* 0x0000000709097223 */ /* 0x000fe40000000004 */
[----:B------:R-:W0:Y:S02]  /*0ba0*/  LDS.128 R4, [R16+0x10] ;  /* 0x0000100010047984 */ /* 0x000e240000000c00 */
[----:B0-----:R-:W-:Y:S02]  /*0bb0*/  FFMA R4, R4, R8, R9 ;  /* 0x0000000804047223 */ /* 0x001fe40000000009 */
[----:B------:R-:W0:Y:S04]  /*0bc0*/  LDS R9, [R0+0x140] ;  /* 0x0001400000097984 */ /* 0x000e280000000800 */
[----:B------:R-:W-:Y:S01]  /*0bd0*/  LDS R8, [R0+0x200] ;  /* 0x0002000000087984 */ /* 0x000fe20000000800 */
[----:B0-----:R-:W-:-:S03]  /*0be0*/  FFMA R5, R9, R5, R4 ;  /* 0x0000000509057223 */ /* 0x001fc60000000004 */
[----:B------:R-:W0:Y:S04]  /*0bf0*/  LDS R4, [R0+0x180] ;  /* 0x0001800000047984 */ /* 0x000e280000000800 */
[----:B------:R-:W1:Y:S01]  /*0c00*/  LDS R9, [R0+0x1c0] ;  /* 0x0001c00000097984 */ /* 0x000e620000000800 */
[----:B0-----:R-:W-:-:S04]  /*0c10*/  FFMA R4, R4, R6, R5 ;  /* 0x0000000604047223 */ /* 0x001fc80000000005 */
[----:B-1----:R-:W-:Y:S02]  /*0c20*/  FFMA R9, R9, R7, R4 ;  /* 0x0000000709097223 */ /* 0x002fe40000000004 */
        /* <DEDUP_REMOVED lines=13> */
[----:B------:R-:W-:-:S04]  /*0d00*/  UIADD3 UR4, UPT, UPT, UR7, 0xf, URZ ;  /* 0x0000000f07047890 */ /* 0x000fc8000fffe0ff */
[----:B------:R-:W-:-:S04]  /*0d10*/  USHF.R.U32.HI UR4, URZ, 0x4, UR4 ;  /* 0x00000004ff047899 */ /* 0x000fc80008011604 */
[----:B------:R-:W-:Y:S01]  /*0d20*/  UIADD3 UR4, UPT, UPT, -UR4, 0x1, URZ ;  /* 0x0000000104047890 */ /* 0x000fe2000fffe1ff */
[----:B0-----:R-:W-:Y:S02]  /*0d30*/  FFMA R5, R9, R5, R4 ;  /* 0x0000000509057223 */ /* 0x001fe40000000004 */
[----:B------:R-:W0:Y:S01]  /*0d40*/  LDS R4, [R0+0x3c0] ;  /* 0x0003c00000047984 */ /* 0x000e220000000800 */
[----:B------:R-:W-:Y:S01]  /*0d50*/  UISETP.NE.AND UP0, UPT, UR4, URZ, UPT ;  /* 0x000000ff0400728c */ /* 0x000fe2000bf05270 */
[----:B-1----:R-:W-:Y:S01]  /*0d60*/  FFMA R5, R8, R6, R5 ;  /* 0x0000000608057223 */ /* 0x002fe20000000005 */
[----:B------:R-:W-:Y:S01]  /*0d70*/  FFMA R13, R27, R11, R10 ;  /* 0x0000000b1b0d7223 */ /* 0x000fe2000000000a */
[C---:B------:R-:W-:Y:S01]  /*0d80*/  LEA R26, R21.reuse, R26, 0x4 ;  /* 0x0000001a151a7211 */ /* 0x040fe200078e20ff */
[----:B------:R-:W-:Y:S01]  /*0d90*/  FFMA R12, R12, R15, R14 ;  /* 0x0000000f0c0c7223 */ /* 0x000fe2000000000e */
[----:B------:R-:W-:Y:S01]  /*0da0*/  LEA R25, R21, R25, 0x4 ;  /* 0x0000001915197211 */ /* 0x000fe200078e20ff */
[----:B0-----:R-:W-:Y:S01]  /*0db0*/  FFMA R27, R4, R7, R5 ;  /* 0x00000007041b7223 */ /* 0x001fe20000000005 */
[----:B------:R-:W-:Y:S06]  /*0dc0*/  BAR.SYNC.DEFER_BLOCKING 0x0 ;  /* 0x0000000000007b1d */ /* 0x000fec0000010000 */
[----:B------:R-:W-:Y:S05]  /*0dd0*/  BRA.U !UP0, `(.L_x_0) ;  /* 0x0000000d081c7547 */ /* 0x000fea000b800000 */
[----:B------:R-:W-:Y:S01]  /*0de0*/  IADD3 R24, PT, PT, R24, 0x10, RZ ;  /* 0x0000001018187810 */ /* 0x000fe20007ffe0ff */
[----:B------:R-:W0:Y:S01]  /*0df0*/  LDCU.64 UR10, c[0x0][0x388] ;  /* 0x00007100ff0a77ac */ /* 0x000e220008000a00 */
[----:B------:R-:W-:Y:S02]  /*0e00*/  IADD3 R23, PT, PT, R23, 0x10, RZ ;  /* 0x0000001017177810 */ /* 0x000fe40007ffe0ff */
[----:B------:R-:W-:Y:S01]  /*0e10*/  IADD3 R22, PT, PT, R22, 0x10, RZ ;  /* 0x0000001016167810 */ /* 0x000fe20007ffe0ff */
[----:B------:R-:W1:Y:S06]  /*0e20*/  LDCU.64 UR6, c[0x0][0x398] ;  /* 0x00007300ff0677ac */ /* 0x000e6c0008000a00 */
.L_x_1:
[----:B------:R-:W2:Y:S01]  /*0e30*/  LDC R21, c[0x0][0x3a0] ;  /* 0x0000e800ff157b82 */ /* 0x000ea20000000800 */
[----:B-1----:R-:W-:Y:S01]  /*0e40*/  ISETP.GE.AND P0, PT, R24, UR7, PT ;  /* 0x0000000718007c0c */ /* 0x002fe2000bf06270 */
[----:B------:R-:W-:Y:S01]  /*0e50*/  HFMA2 R28, -RZ, RZ, 0, 0 ;  /* 0x00000000ff1c7431 */ /* 0x000fe200000001ff */
[----:B------:R-:W-:Y:S02]  /*0e60*/  ISETP.GE.AND P1, PT, R22, UR7, PT ;  /* 0x0000000716007c0c */ /* 0x000fe4000bf26270 */
[----:B------:R-:W-:Y:S02]  /*0e70*/  MOV R10, RZ ;  /* 0x000000ff000a7202 */ /* 0x000fe40000000f00 */
[----:B------:R-:W-:Y:S01]  /*0e80*/  ISETP.GE.OR P1, PT, R17, UR6, P1 ;  /* 0x0000000611007c0c */ /* 0x000fe20008f26670 */
[----:B------:R-:W1:Y:S01]  /*0e90*/  LDC.64 R6, c[0x0][0x380] ;  /* 0x0000e000ff067b82 */ /* 0x000e620000000a00 */
[----:B--2---:R-:W-:Y:S01]  /*0ea0*/  ISETP.GE.OR P2, PT, R18, R21, P0 ;  /* 0x000000151200720c */ /* 0x004fe20000746670 */
[----:B-1----:R-:W-:-:S12]  /*0eb0*/  IMAD.WIDE R6, R23, 0x4, R6 ;  /* 0x0000000417067825 */ /* 0x002fd800078e0206 */
[----:B------:R-:W1:Y:S01]  /*0ec0*/  @!P2 LDC.64 R4, c[0x0][0x388] ;  /* 0x0000e200ff04ab82 */ /* 0x000e620000000a00 */
[----:B------:R-:W2:Y:S01]  /*0ed0*/  @!P1 LDG.E R28, desc[UR8][R6.64] ;  /* 0x00000008061c9981 */ /* 0x000ea2000c1e1900 */
[----:B-1----:R-:W-:-:S05]  /*0ee0*/  @!P2 IMAD.WIDE R4, R25, 0x4, R4 ;  /* 0x000000041904a825 */ /* 0x002fca00078e0204 */
[----:B------:R-:W3:Y:S04]  /*0ef0*/  @!P2 LDG.E R10, desc[UR8][R4.64] ;  /* 0x00000008040aa981 */ /* 0x000ee8000c1e1900 */
[----:B--2---:R-:W-:Y:S04]  /*0f00*/  STS [R2], R28 ;  /* 0x0000001c02007388 */ /* 0x004fe80000000800 */
[----:B---3--:R-:W-:Y:S01]  /*0f10*/  STS [R3], R10 ;  /* 0x0000000a03007388 */ /* 0x008fe20000000800 */
[----:B------:R-:W-:Y:S06]  /*0f20*/  BAR.SYNC.DEFER_BLOCKING 0x0 ;  /* 0x0000000000007b1d */ /* 0x000fec0000010000 */
[----:B------:R-:W-:Y:S04]  /*0f30*/  LDS R15, [R0] ;  /* 0x00000000000f7984 */ /* 0x000fe80000000800 */
[----:B------:R-:W1:Y:S04]  /*0f40*/  LDS.128 R8, [R16] ;  /* 0x0000000010087984 */ /* 0x000e680000000c00 */
[----:B------:R-:W2:Y:S04]  /*0f50*/  LDS R29, [R0+0x40] ;  /* 0x00004000001d7984 */ /* 0x000ea80000000800 */
[----:B------:R-:W3:Y:S04]  /*0f60*/  LDS R14, [R0+0x80] ;  /* 0x00008000000e7984 */ /* 0x000ee80000000800 */
[----:B------:R-:W-:Y:S01]  /*0f70*/  LDS.128 R4, [R16+0x10] ;  /* 0x0000100010047984 */ /* 0x000fe20000000c00 */
[----:B-1----:R-:W-:-:S03]  /*0f80*/  FFMA R20, R8, R15, R20 ;  /* 0x0000000f08147223 */ /* 0x002fc60000000014 */
[----:B------:R-:W1:Y:S01]  /*0f90*/  LDS R8, [R0+0xc0] ;  /* 0x0000c00000087984 */ /* 0x000e620000000800 */
[----:B--2---:R-:W-:-:S03]  /*0fa0*/  FFMA R29, R29, R9, R20 ;  /* 0x000000091d1d7223 */ /* 0x004fc60000000014 */
[----:B------:R-:W2:Y:S01]  /*0fb0*/  LDS R9, [R0+0x100] ;  /* 0x0001000000097984 */ /* 0x000ea20000000800 */
[----:B---3--:R-:W-:-:S03]  /*0fc0*/  FFMA R29, R14, R10, R29 ;  /* 0x0000000a0e1d7223 */ /* 0x008fc6000000001d */
[----:B------:R-:W3:Y:S04]  /*0fd0*/  LDS R10, [R0+0x140] ;  /* 0x00014000000a7984 */ /* 0x000ee80000000800 */
[----:B------:R-:W4:Y:S04]  /*0fe0*/  LDS R15, [R0+0x180] ;  /* 0x00018000000f7984 */ /* 0x000f280000000800 */
[----:B------:R-:W5:Y:S04]  /*0ff0*/  LDS R14, [R0+0x1c0] ;  /* 0x0001c000000e7984 */ /* 0x000f680000000800 */
[----:B------:R-:W-:Y:S01]  /*1000*/  LDS R20, [R0+0x3c0] ;  /* 0x0003c00000147984 */ /* 0x000fe20000000800 */
[----:B-1----:R-:W-:-:S03]  /*1010*/  FFMA R11, R8, R11, R29 ;  /* 0x0000000b080b7223 */ /* 0x002fc6000000001d */
[----:B------:R-:W-:Y:S01]  /*1020*/  LDS R29, [R0+0x240] ;  /* 0x00024000001d7984 */ /* 0x000fe20000000800 */
[----:B--2---:R-:W-:-:S04]  /*1030*/  FFMA R4, R4, R9, R11 ;  /* 0x0000000904047223 */ /* 0x004fc8000000000b */
[----:B---3--:R-:W-:Y:S02]  /*1040*/  FFMA R4, R10, R5, R4 ;  /* 0x000000050a047223 */ /* 0x008fe40000000004 */
[----:B------:R-:W-:Y:S04]  /*1050*/  LDS R5, [R0+0x200] ;  /* 0x0002000000057984 */ /* 0x000fe80000000800 */
[----:B------:R-:W1:Y:S01]  /*1060*/  LDS.128 R8, [R16+0x20] ;  /* 0x0000200010087984 */ /* 0x000e620000000c00 */
[----:B----4-:R-:W-:-:S04]  /*1070*/  FFMA R15, R15, R6, R4 ;  /* 0x000000060f0f7223 */ /* 0x010fc80000000004 */
[----:B-----5:R-:W-:Y:S02]  /*1080*/  FFMA R7, R14, R7, R15 ;  /* 0x000000070e077223 */ /* 0x020fe4000000000f */
[----:B------:R-:W2:Y:S04]  /*1090*/  LDS R15, [R0+0x280] ;  /* 0x00028000000f7984 */ /* 0x000ea80000000800 */
[----:B------:R-:W3:Y:S01]  /*10a0*/  LDS R14, [R0+0x2c0] ;  /* 0x0002c000000e7984 */ /* 0x000ee20000000800 */
[----:B-1----:R-:W-:-:S03]  /*10b0*/  FFMA R8, R8, R5, R7 ;  /* 0x0000000508087223 */ /* 0x002fc60000000007 */
[----:B------:R-:W-:Y:S01]  /*10c0*/  LDS.128 R4, [R16+0x30] ;  /* 0x0000300010047984 */ /* 0x000fe20000000c00 */
[----:B------:R-:W-:-:S03]  /*10d0*/  FFMA R8, R29, R9, R8 ;  /* 0x000000091d087223 */ /* 0x000fc60000000008 */
[----:B------:R-:W1:Y:S01]  /*10e0*/  LDS R9, [R0+0x300] ;  /* 0x0003000000097984 */ /* 0x000e620000000800 */
[----:B--2---:R-:W-:Y:S01]  /*10f0*/  FFMA R15, R15, R10, R8 ;  /* 0x0000000a0f0f7223 */ /* 0x004fe20000000008 */
[----:B------:R-:W-:-:S03]  /*1100*/  IADD3 R8, P2, PT, R18, R26, RZ ;  /* 0x0000001a12087210 */ /* 0x000fc60007f5e0ff */
[----:B---3--:R-:W-:Y:S01]  /*1110*/  FFMA R11, R14, R11, R15 ;  /* 0x0000000b0e0b7223 */ /* 0x008fe2000000000f */
[----:B------:R-:W-:Y:S02]  /*1120*/  LEA.HI.X.SX32 R15, R26, R19, 0x1, P2 ;  /* 0x000000131a0f7211 */ /* 0x000fe400010f0eff */
[----:B0-----:R-:W-:-:S04]  /*1130*/  LEA R14, P2, R8, UR10, 0x2 ;  /* 0x0000000a080e7c11 */ /* 0x001fc8000f8410ff */
[----:B------:R-:W-:Y:S02]  /*1140*/  LEA.HI.X R15, R8, UR11, R15, 0x2, P2 ;  /* 0x0000000b080f7c11 */ /* 0x000fe400090f140f */
[----:B------:R-:W-:Y:S01]  /*1150*/  LDS R8, [R0+0x380] ;  /* 0x0003800000087984 */ /* 0x000fe20000000800 */
[----:B------:R-:W-:Y:S01]  /*1160*/  IADD3 R10, PT, PT, R18, 0x10, RZ ;  /* 0x00000010120a7810 */ /* 0x000fe20007ffe0ff */
[----:B------:R-:W-:-:S03]  /*1170*/  HFMA2 R28, -RZ, RZ, 0, 0 ;  /* 0x00000000ff1c7431 */ /* 0x000fc600000001ff */
[----:B------:R-:W-:Y:S01]  /*1180*/  ISETP.GE.OR P1, PT, R10, R21, P0 ;  /* 0x000000150a00720c */ /* 0x000fe20000726670 */
[----:B-1----:R-:W-:Y:S02]  /*1190*/  FFMA R4, R4, R9, R11 ;  /* 0x0000000904047223 */ /* 0x002fe4000000000b */
[----:B------:R-:W0:Y:S01]  /*11a0*/  LDS R9, [R0+0x340] ;  /* 0x0003400000097984 */ /* 0x000e220000000800 */
[----:B------:R-:W-:Y:S09]  /*11b0*/  BAR.SYNC.DEFER_BLOCKING 0x0 ;  /* 0x0000000000007b1d */ /* 0x000ff20000010000 */
[----:B------:R-:W2:Y:S01]  /*11c0*/  @!P1 LDG.E R28, desc[UR8][R14.64+0x40] ;  /* 0x000040080e1c9981 */ /* 0x000ea2000c1e1900 */
[----:B0-----:R-:W-:-:S04]  /*11d0*/  FFMA R5, R9, R5, R4 ;  /* 0x0000000509057223 */ /* 0x001fc80000000004 */
[----:B------:R-:W-:Y:S01]  /*11e0*/  FFMA R6, R8, R6, R5 ;  /* 0x0000000608067223 */ /* 0x000fe20000000005 */
[----:B--2---:R-:W-:Y:S01]  /*11f0*/  STS [R3], R28 ;  /* 0x0000001c03007388 */ /* 0x004fe20000000800 */
[----:B------:R-:W-:Y:S06]  /*1200*/  BAR.SYNC.DEFER_BLOCKING 0x0 ;  /* 0x0000000000007b1d */ /* 0x000fec0000010000 */
[----:B------:R-:W-:Y:S04]  /*1210*/  LDS R4, [R0] ;  /* 0x0000000000047984 */ /* 0x000fe80000000800 */
[----:B------:R-:W0:Y:S04]  /*1220*/  LDS.128 R8, [R16] ;  /* 0x0000000010087984 */ /* 0x000e280000000c00 */
[----:B------:R-:W1:Y:S01]  /*1230*/  LDS R5, [R0+0x40] ;  /* 0x0000400000057984 */ /* 0x000e620000000800 */
[----:B0-----:R-:W-:-:S03]  /*1240*/  FFMA R4, R8, R4, R13 ;  /* 0x0000000408047223 */ /* 0x001fc6000000000d */
[----:B------:R-:W-:Y:S01]  /*1250*/  LDS R13, [R0+0x100] ;  /* 0x00010000000d7984 */ /* 0x000fe20000000800 */
[----:B-1----:R-:W-:-:S03]  /*1260*/  FFMA R5, R5, R9, R4 ;  /* 0x0000000905057223 */ /* 0x002fc60000000004 */
[----:B------:R-:W0:Y:S04]  /*1270*/  LDS R4, [R0+0x80] ;  /* 0x0000800000047984 */ /* 0x000e280000000800 */
[----:B------:R-:W1:Y:S01]  /*1280*/  LDS R9, [R0+0xc0] ;  /* 0x0000c00000097984 */ /* 0x000e620000000800 */
[----:B0-----:R-:W-:-:S04]  /*1290*/  FFMA R4, R4, R10, R5 ;  /* 0x0000000a04047223 */ /* 0x001fc80000000005 */
[----:B-1----:R-:W-:Y:S02]  /*12a0*/  FFMA R5, R9, R11, R4 ;  /* 0x0000000b09057223 */ /* 0x002fe40000000004 */
[----:B------:R-:W0:Y:S04]  /*12b0*/  LDS.128 R8, [R16+0x10] ;  /* 0x0000100010087984 */ /* 0x000e280000000c00 */
[----:B------:R-:W-:Y:S01]  /*12c0*/  LDS R4, [R0+0x180] ;  /* 0x0001800000047984 */ /* 0x000fe20000000800 */
[----:B0-----:R-:W-:-:S03]  /*12d0*/  FFMA R8, R8, R13, R5 ;  /* 0x0000000d08087223 */ /* 0x001fc60000000005 */
[----:B------:R-:W0:Y:S04]  /*12e0*/  LDS R5, [R0+0x140] ;  /* 0x0001400000057984 */ /* 0x000e280000000800 */
[----:B------:R-:W-:Y:S01]  /*12f0*/  LDS R13, [R0+0x200] ;  /* 0x00020000000d7984 */ /* 0x000fe20000000800 */
[----:B0-----:R-:W-:-:S03]  /*1300*/  FFMA R5, R5, R9, R8 ;  /* 0x0000000905057223 */ /* 0x001fc60000000008 */
[----:B------:R-:W0:Y:S01]  /*1310*/  LDS R9, [R0+0x1c0] ;  /* 0x0001c00000097984 */ /* 0x000e220000000800 */
[----:B------:R-:W-:-:S04]  /*1320*/  FFMA R4, R4, R10, R5 ;  /* 0x0000000a04047223 */ /* 0x000fc80000000005 */
[----:B0-----:R-:W-:Y:S02]  /*1330*/  FFMA R5, R9, R11, R4 ;  /* 0x0000000b09057223 */ /* 0x001fe40000000004 */
[----:B------:R-:W0:Y:S04]  /*1340*/  LDS.128 R8, [R16+0x20] ;  /* 0x0000200010087984 */ /* 0x000e280000000c00 */
[----:B------:R-:W-:Y:S01]  /*1350*/  LDS R4, [R0+0x280] ;  /* 0x0002800000047984 */ /* 0x000fe20000000800 */
[----:B0-----:R-:W-:-:S03]  /*1360*/  FFMA R8, R8, R13, R5 ;  /* 0x0000000d08087223 */ /* 0x001fc60000000005 */
[----:B------:R-:W0:Y:S01]  /*1370*/  LDS R5, [R0+0x240] ;  /* 0x0002400000057984 */ /* 0x000e220000000800 */
[----:B------:R-:W-:Y:S01]  /*1380*/  FFMA R20, R20, R7, R6 ;  /* 0x0000000714147223 */ /* 0x000fe20000000006 */
[----:B0-----:R-:W-:Y:S02]  /*1390*/  FFMA R5, R5, R9, R8 ;  /* 0x0000000905057223 */ /* 0x001fe40000000008 */
[----:B------:R-:W0:Y:S02]  /*13a0*/  LDS R8, [R0+0x2c0] ;  /* 0x0002c00000087984 */ /* 0x000e240000000800 */
[----:B------:R-:W-:Y:S02]  /*13b0*/  FFMA R9, R4, R10, R5 ;  /* 0x0000000a04097223 */ /* 0x000fe40000000005 */
[----:B------:R-:W-:Y:S04]  /*13c0*/  LDS R10, [R0+0x300] ;  /* 0x00030000000a7984 */ /* 0x000fe80000000800 */
[----:B------:R-:W1:Y:S01]  /*13d0*/  LDS.128 R4, [R16+0x30] ;  /* 0x0000300010047984 */ /* 0x000e620000000c00 */
[----:B------:R-:W-:Y:S01]  /*13e0*/  MOV R28, RZ ;  /* 0x000000ff001c7202 */ /* 0x000fe20000000f00 */
[----:B0-----:R-:W-:Y:S01]  /*13f0*/  FFMA R9, R8, R11, R9 ;  /* 0x0000000b08097223 */ /* 0x001fe20000000009 */
[----:B------:R-:W-:-:S04]  /*1400*/  IADD3 R8, PT, PT, R18, 0x20, RZ ;  /* 0x0000002012087810 */ /* 0x000fc80007ffe0ff */
[----:B------:R-:W-:Y:S02]  /*1410*/  ISETP.GE.OR P1, PT, R8, R21, P0 ;  /* 0x000000150800720c */ /* 0x000fe40000726670 */
[----:B------:R-:W-:Y:S01]  /*1420*/  LDS R8, [R0+0x380] ;  /* 0x0003800000087984 */ /* 0x000fe20000000800 */
[----:B-1----:R-:W-:-:S03]  /*1430*/  FFMA R10, R4, R10, R9 ;  /* 0x0000000a040a7223 */ /* 0x002fc60000000009 */
[----:B------:R-:W0:Y:S04]  /*1440*/  LDS R9, [R0+0x340] ;  /* 0x0003400000097984 */ /* 0x000e280000000800 */
[----:B------:R-:W-:Y:S01]  /*1450*/  LDS R4, [R0+0x3c0] ;  /* 0x0003c00000047984 */ /* 0x000fe20000000800 */
[----:B------:R-:W-:Y:S06]  /*1460*/  BAR.SYNC.DEFER_BLOCKING 0x0 ;  /* 0x0000000000007b1d */ /* 0x000fec0000010000 */
[----:B------:R-:W2:Y:S01]  /*1470*/  @!P1 LDG.E R28, desc[UR8][R14.64+0x80] ;  /* 0x000080080e1c9981 */ /* 0x000ea2000c1e1900 */
[----:B0-----:R-:W-:-:S04]  /*1480*/  FFMA R9, R9, R5, R10 ;  /* 0x0000000509097223 */ /* 0x001fc8000000000a */
[----:B------:R-:W-:Y:S01]  /*1490*/  FFMA R6, R8, R6, R9 ;  /* 0x0000000608067223 */ /* 0x000fe20000000009 */
[----:B--2---:R-:W-:Y:S01]  /*14a0*/  STS [R3], R28 ;  /* 0x0000001c03007388 */ /* 0x004fe20000000800 */
[----:B------:R-:W-:Y:S06]  /*14b0*/  BAR.SYNC.DEFER_BLOCKING 0x0 ;  /* 0x0000000000007b1d */ /* 0x000fec0000010000 */
[----:B------:R-:W-:Y:S04]  /*14c0*/  LDS R5, [R0] ;  /* 0x0000000000057984 */ /* 0x000fe80000000800 */
[----:B------:R-:W0:Y:S02]  /*14d0*/  LDS.128 R8, [R16] ;  /* 0x0000000010087984 */ /* 0x000e240000000c00 */
[----:B0-----:R-:W-:-:S02]  /*14e0*/  FFMA R8, R8, R5, R12 ;  /* 0x0000000508087223 */ /* 0x001fc4000000000c */
        /* <DEDUP_REMOVED lines=27> */
[----:B------:R-:W0:Y:S01]  /*16a0*/  LDS R5, [R0+0x340] ;  /* 0x0003400000057984 */ /* 0x000e220000000800 */
[----:B------:R-:W-:Y:S01]  /*16b0*/  IADD3 R12, PT, PT, R18, 0x30, RZ ;  /* 0x00000030120c7810 */ /* 0x000fe20007ffe0ff */
[----:B------:R-:W-:-:S03]  /*16c0*/  HFMA2 R28, -RZ, RZ, 0, 0 ;  /* 0x00000000ff1c7431 */ /* 0x000fc600000001ff */
[----:B------:R-:W-:Y:S01]  /*16d0*/  ISETP.GE.OR P0, PT, R12, R21, P0 ;  /* 0x000000150c00720c */ /* 0x000fe20000706670 */
[----:B0-----:R-:W-:Y:S02]  /*16e0*/  FFMA R9, R5, R9, R8 ;  /* 0x0000000905097223 */ /* 0x001fe40000000008 */
[----:B------:R-:W0:Y:S04]  /*16f0*/  LDS R8, [R0+0x380] ;  /* 0x0003800000087984 */ /* 0x000e280000000800 */
[----:B------:R-:W-:Y:S01]  /*1700*/  LDS R5, [R0+0x3c0] ;  /* 0x0003c00000057984 */ /* 0x000fe20000000800 */
[----:B------:R-:W-:Y:S06]  /*1710*/  BAR.SYNC.DEFER_BLOCKING 0x0 ;  /* 0x0000000000007b1d */ /* 0x000fec0000010000 */
[----:B------:R-:W2:Y:S01]  /*1720*/  @!P0 LDG.E R28, desc[UR8][R14.64+0xc0] ;  /* 0x0000c0080e1c8981 */ /* 0x000ea2000c1e1900 */
[----:B0-----:R-:W-:-:S03]  /*1730*/  FFMA R10, R8, R10, R9 ;  /* 0x0000000a080a7223 */ /* 0x001fc60000000009 */
        /* <DEDUP_REMOVED lines=12> */
[----:B------:R-:W-:Y:S04]  /*1800*/  LDS R8, [R0+0x100] ;  /* 0x0001000000087984 */ /* 0x000fe80000000800 */
[----:B------:R-:W0:Y:S02]  /*1810*/  LDS.128 R12, [R16+0x10] ;  /* 0x00001000100c7984 */ /* 0x000e240000000c00 */
[----:B0-----:R-:W-:Y:S02]  /*1820*/  FFMA R8, R12, R8, R9 ;  /* 0x000000080c087223 */ /* 0x001fe40000000009 */
[----:B------:R-:W0:Y:S02]  /*1830*/  LDS R9, [R0+0x140] ;  /* 0x0001400000097984 */ /* 0x000e240000000800 */
[----:B0-----:R-:W-:-:S02]  /*1840*/  FFMA R9, R9, R13, R8 ;  /* 0x0000000d09097223 */ /* 0x001fc40000000008 */
        /* <DEDUP_REMOVED lines=16> */
[----:B------:R-:W0:Y:S01]  /*1950*/  LDS R9, [R0+0x340] ;  /* 0x0003400000097984 */ /* 0x000e220000000800 */
[----:B------:R-:W-:-:S04]  /*1960*/  UIADD3 UR4, UPT, UPT, UR4, 0x1, URZ ;  /* 0x0000000104047890 */ /* 0x000fc8000fffe0ff */
[----:B------:R-:W-:Y:S01]  /*1970*/  UISETP.NE.AND UP0, UPT, UR4, URZ, UPT ;  /* 0x000000ff0400728c */ /* 0x000fe2000bf05270 */
[----:B0-----:R-:W-:Y:S02]  /*1980*/  FFMA R9, R9, R13, R8 ;  /* 0x0000000d09097223 */ /* 0x001fe40000000008 */
[----:B------:R-:W0:Y:S01]  /*1990*/  LDS R8, [R0+0x380] ;  /* 0x0003800000087984 */ /* 0x000e220000000800 */
[C---:B------:R-:W-:Y:S01]  /*19a0*/  LEA R26, R21.reuse, R26, 0x4 ;  /* 0x0000001a151a7211 */ /* 0x040fe200078e20ff */
[----:B------:R-:W-:Y:S01]  /*19b0*/  FFMA R13, R4, R7, R6 ;  /* 0x00000007040d7223 */ /* 0x000fe20000000006 */
[----:B------:R-:W-:Y:S01]  /*19c0*/  LEA R25, R21, R25, 0x4 ;  /* 0x0000001915197211 */ /* 0x000fe200078e20ff */
[----:B------:R-:W-:Y:S01]  /*19d0*/  FFMA R12, R5, R11, R10 ;  /* 0x0000000b050c7223 */ /* 0x000fe2000000000a */
[----:B------:R-:W-:Y:S02]  /*19e0*/  IADD3 R24, PT, PT, R24, 0x10, RZ ;  /* 0x0000001018187810 */ /* 0x000fe40007ffe0ff */
[----:B------:R-:W-:-:S02]  /*19f0*/  IADD3 R22, PT, PT, R22, 0x10, RZ ;  /* 0x0000001016167810 */ /* 0x000fc40007ffe0ff */
[----:B------:R-:W-:Y:S01]  /*1a00*/  IADD3 R23, PT, PT, R23, 0x10, RZ ;  /* 0x0000001017177810 */ /* 0x000fe20007ffe0ff */
[----:B0-----:R-:W-:-:S04]  /*1a10*/  FFMA R8, R8, R14, R9 ;  /* 0x0000000e08087223 */ /* 0x001fc80000000009 */
[----:B------:R-:W-:Y:S01]  /*1a20*/  FFMA R27, R27, R15, R8 ;  /* 0x0000000f1b1b7223 */ /* 0x000fe20000000008 */
[----:B------:R-:W-:Y:S06]  /*1a30*/  BAR.SYNC.DEFER_BLOCKING 0x0 ;  /* 0x0000000000007b1d */ /* 0x000fec0000010000 */
[----:B------:R-:W-:Y:S05]  /*1a40*/  BRA.U UP0, `(.L_x_1) ;  /* 0xfffffff100f87547 */ /* 0x000fea000b83ffff */
.L_x_0:
[----:B------:R-:W0:Y:S01]  /*1a50*/  LDCU UR12, c[0x0][0x3a0] ;  /* 0x00007400ff0c77ac */ /* 0x000e220008000800 */
[C---:B------:R-:W-:Y:S02]  /*1a60*/  IADD3 R0, PT, PT, R18.reuse, 0x10, RZ ;  /* 0x0000001012007810 */ /* 0x040fe40007ffe0ff */
[C---:B------:R-:W-:Y:S01]  /*1a70*/  IADD3 R4, PT, PT, R18.reuse, 0x20, RZ ;  /* 0x0000002012047810 */ /* 0x040fe20007ffe0ff */
[----:B------:R-:W1:Y:S01]  /*1a80*/  LDCU UR13, c[0x0][0x398] ;  /* 0x00007300ff0d77ac */ /* 0x000e620008000800 */
[C---:B------:R-:W-:Y:S01]  /*1a90*/  IADD3 R6, PT, PT, R18.reuse, 0x30, RZ ;  /* 0x0000003012067810 */ /* 0x040fe20007ffe0ff */
[----:B------:R-:W2:Y:S01]  /*1aa0*/  LDCU.64 UR4, c[0x0][0x390] ;  /* 0x00007200ff0477ac */ /* 0x000ea20008000a00 */
[----:B0-----:R-:W-:Y:S01]  /*1ab0*/  ISETP.GE.AND P0, PT, R18, UR12, PT ;  /* 0x0000000c12007c0c */ /* 0x001fe2000bf06270 */
[C---:B------:R-:W-:Y:S01]  /*1ac0*/  IMAD R5, R17.reuse, UR12, RZ ;  /* 0x0000000c11057c24 */ /* 0x040fe2000f8e02ff */
[----:B------:R-:W-:Y:S02]  /*1ad0*/  ISETP.GE.AND P1, PT, R0, UR12, PT ;  /* 0x0000000c00007c0c */ /* 0x000fe4000bf26270 */
[----:B-1----:R-:W-:-:S02]  /*1ae0*/  ISETP.LT.AND P0, PT, R17, UR13, !P0 ;  /* 0x0000000d11007c0c */ /* 0x002fc4000c701270 */
[----:B------:R-:W-:Y:S02]  /*1af0*/  SHF.R.S32.HI R7, RZ, 0x1f, R5 ;  /* 0x0000001fff077819 */ /* 0x000fe40000011405 */
[----:B------:R-:W-:Y:S02]  /*1b00*/  IADD3 R0, P3, PT, R18, R5, RZ ;  /* 0x0000000512007210 */ /* 0x000fe40007f7e0ff */
[----:B------:R-:W-:Y:S02]  /*1b10*/  ISETP.GE.AND P2, PT, R4, UR12, PT ;  /* 0x0000000c04007c0c */ /* 0x000fe4000bf46270 */
[----:B------:R-:W-:Y:S02]  /*1b20*/  LEA.HI.X.SX32 R7, R18, R7, 0x1, P3 ;  /* 0x0000000712077211 */ /* 0x000fe400018f0eff */
[----:B------:R-:W-:Y:S02]  /*1b30*/  ISETP.GE.AND P3, PT, R6, UR12, PT ;  /* 0x0000000c06007c0c */ /* 0x000fe4000bf66270 */
[C---:B------:R-:W-:Y:S01]  /*1b40*/  ISETP.GE.OR P1, PT, R17.reuse, UR13, P1 ;  /* 0x0000000d11007c0c */ /* 0x040fe20008f26670 */
[----:B------:R-:W0:Y:S01]  /*1b50*/  @P0 LDC.64 R2, c[0x0][0x390] ;  /* 0x0000e400ff020b82 */ /* 0x000e220000000a00 */
[----:B------:R-:W-:-:S02]  /*1b60*/  ISETP.GE.OR P2, PT, R17, UR13, P2 ;  /* 0x0000000d11007c0c */ /* 0x000fc40009746670 */
[----:B------:R-:W-:Y:S02]  /*1b70*/  ISETP.GE.OR P3, PT, R17, UR13, P3 ;  /* 0x0000000d11007c0c */ /* 0x000fe40009f66670 */
[----:B------:R-:W-:Y:S02]  /*1b80*/  @P0 IADD3 R5, PT, PT, R18, R5, RZ ;  /* 0x0000000512050210 */ /* 0x000fe40007ffe0ff */
[----:B--2---:R-:W-:-:S03]  /*1b90*/  LEA R4, P4, R0, UR4, 0x2 ;  /* 0x0000000400047c11 */ /* 0x004fc6000f8810ff */
[----:B0-----:R-:W-:Y:S01]  /*1ba0*/  @P0 IMAD.WIDE R2, R5, 0x4, R2 ;  /* 0x0000000405020825 */ /* 0x001fe200078e0202 */
[----:B------:R-:W-:-:S04]  /*1bb0*/  LEA.HI.X R5, R0, UR5, R7, 0x2, P4 ;  /* 0x0000000500057c11 */ /* 0x000fc8000a0f1407 */
[----:B------:R0:W-:Y:S04]  /*1bc0*/  @P0 STG.E desc[UR8][R2.64], R20 ;  /* 0x0000001402000986 */ /* 0x0001e8000c101908 */
[----:B------:R0:W-:Y:S04]  /*1bd0*/  @!P1 STG.E desc[UR8][R4.64+0x40], R13 ;  /* 0x0000400d04009986 */ /* 0x0001e8000c101908 */
[----:B------:R0:W-:Y:S01]  /*1be0*/  @!P2 STG.E desc[UR8][R4.64+0x80], R12 ;  /* 0x0000800c0400a986 */ /* 0x0001e2000c101908 */
[----:B------:R-:W-:Y:S05]  /*1bf0*/  @P3 EXIT ;  /* 0x000000000000394d */ /* 0x000fea0003800000 */
[----:B------:R-:W-:Y:S01]  /*1c00*/  STG.E desc[UR8][R4.64+0xc0], R27 ;  /* 0x0000c01b04007986 */ /* 0x000fe2000c101908 */
[----:B------:R-:W-:Y:S05]  /*1c10*/  EXIT ;  /* 0x000000000000794d */ /* 0x000fea0003800000 */
.L_x_2:
[----:B------:R-:W-:-:S00]  /*1c20*/  BRA `(.L_x_2) ;  /* 0xfffffffc00fc7947 */ /* 0x000fc0000383ffff */
[----:B------:R-:W-:-:S00]  /*1c30*/  NOP ;  /* 0x0000000000007918 */ /* 0x000fc00000000000 */
        /* <DEDUP_REMOVED lines=12> */
.L_x_3:


//--------------------- .nv.shared._Z11tiledMatMulPfS_S_iii --------------------------
	.section	.nv.shared._Z11tiledMatMulPfS_S_iii,"aw",@nobits
	.sectionflags	@""
	.align	4
.nv.shared._Z11tiledMatMulPfS_S_iii:
	.zero		3072


//--------------------- .nv.shared.reserved.0     --------------------------
	.section	.nv.shared.reserved.0,"aw",@nobits
	.weak		__nv_reservedSMEM_offset_0_alias
	.size		__nv_reservedSMEM_offset_0_alias, 0, 64
	.other		__nv_reservedSMEM_offset_0_alias,@"STO_CUDA_RESERVED_SHARED STV_DEFAULT"
__nv_reservedSMEM_offset_0_alias:
	.zero		0
	.zero		64


//--------------------- .nv.constant0._Z11tiledMatMulPfS_S_iii --------------------------
	.section	.nv.constant0._Z11tiledMatMulPfS_S_iii,"a",@progbits
	.sectionflags	@""
	.align	4
.nv.constant0._Z11tiledMatMulPfS_S_iii:
	.zero		932


//--------------------- SYMBOLS --------------------------

	.type		.nv.reservedSmem.offset0,@object
	.size		.nv.reservedSmem.offset0,0x4
	.type		.nv.reservedSmem.cap,@object
	.size		.nv.reservedSmem.cap,0x4
